//
// Generated by NVIDIA NVVM Compiler
//
// Compiler Build ID: CL-36424714
// Cuda compilation tools, release 13.0, V13.0.88
// Based on NVVM 20.0.0
//

.version 9.0
.target sm_100
.address_size 64

	// .globl	_Z11fool_kerneli
.extern .func  (.param .b32 func_retval0) vprintf
(
	.param .b64 vprintf_param_0,
	.param .b64 vprintf_param_1
)
;
.global .align 1 .b8 $str[11] = {76, 111, 111, 112, 58, 32, 37, 100, 32, 10};

.visible .entry _Z11fool_kerneli(
	.param .u32 _Z11fool_kerneli_param_0
)
{
	.local .align 8 .b8 	__local_depot0[8];
	.reg .b64 	%SP;
	.reg .b64 	%SPL;
	.reg .b32 	%r<4>;
	.reg .b64 	%rd<5>;

	mov.u64 	%SPL, __local_depot0;
	cvta.local.u64 	%SP, %SPL;
	ld.param.u32 	%r1, [_Z11fool_kerneli_param_0];
	add.u64 	%rd1, %SP, 0;
	add.u64 	%rd2, %SPL, 0;
	st.local.u32 	[%rd2], %r1;
	mov.u64 	%rd3, $str;
	cvta.global.u64 	%rd4, %rd3;
	{ // callseq 0, 0
	.param .b64 param0;
	st.param.b64 	[param0], %rd4;
	.param .b64 param1;
	st.param.b64 	[param1], %rd1;
	.param .b32 retval0;
	call.uni (retval0), 
	vprintf, 
	(
	param0, 
	param1
	);
	ld.param.b32 	%r2, [retval0];
	} // callseq 0
	ret;

}


// ===== COMPILED SASS (sm_100) =====

	.target	sm_100

	.elftype	@"ET_EXEC"


//--------------------- .note.nv.tkinfo           --------------------------
	.section	.note.nv.tkinfo,"",@"SHT_NOTE"
	.sectionflags	@"SHF_NOTE_NV_TKINFO"
	.tkinfo
        /*0018*/ 	.word	0x00000002
        /*0030*/ 	.string	""
        /*0030*/ 	.string	"ptxas"
        /*0030*/ 	.string	"Cuda compilation tools, release 13.0, V13.0.88"
        /*0030*/ 	.string	"Build cuda_13.0.r13.0/compiler.36424714_0"
        /*0030*/ 	.string	"-arch sm_100 -m 64 "



//--------------------- .note.nv.cuinfo           --------------------------
	.section	.note.nv.cuinfo,"",@"SHT_NOTE"
	.sectionflags	@"SHF_NOTE_NV_CUINFO"
        /*0018*/ 	.short	0x0002
        /*001a*/ 	.short	0x0064
        /*001c*/ 	.short	0x0082
	.zero		2


//--------------------- .nv.info                  --------------------------
	.section	.nv.info,"",@"SHT_CUDA_INFO"
	.align	4


	//----- nvinfo : EIATTR_REGCOUNT
	.align		4
        /*0000*/ 	.byte	0x04, 0x2f
        /*0002*/ 	.short	(.L_2 - .L_1)
	.align		4
.L_1:
        /*0004*/ 	.word	index@(_Z11fool_kerneli)
        /*0008*/ 	.word	0x00000018


	//----- nvinfo : EIATTR_FRAME_SIZE
	.align		4
.L_2:
        /*000c*/ 	.byte	0x04, 0x11
        /*000e*/ 	.short	(.L_4 - .L_3)
	.align		4
.L_3:
        /*0010*/ 	.word	index@(_Z11fool_kerneli)
        /*0014*/ 	.word	0x00000008


	//----- nvinfo : EIATTR_MIN_STACK_SIZE
	.align		4
.L_4:
        /*0018*/ 	.byte	0x04, 0x12
        /*001a*/ 	.short	(.L_6 - .L_5)
	.align		4
.L_5:
        /*001c*/ 	.word	index@(_Z11fool_kerneli)
        /*0020*/ 	.word	0x00000008
.L_6:


//--------------------- .nv.compat                --------------------------
	.section	.nv.compat,"",@"SHT_CUDA_COMPAT_INFO"
	.align	4
        /*0000*/ 	.byte	0x02, 0x09, 0x00, 0x00, 0x02, 0x02, 0x01, 0x00, 0x02, 0x05, 0x05, 0x00, 0x03, 0x07, 0x01, 0x01
        /*0010*/ 	.byte	0x02, 0x03, 0x00, 0x00, 0x02, 0x06, 0x01, 0x00, 0x04, 0x0b, 0x08, 0x00, 0x09, 0x00, 0x00, 0x00
        /*0020*/ 	.byte	0x00, 0x00, 0x00, 0x00


//--------------------- .nv.info._Z11fool_kerneli --------------------------
	.section	.nv.info._Z11fool_kerneli,"",@"SHT_CUDA_INFO"
	.sectionflags	@""
	.align	4


	//----- nvinfo : EIATTR_CUDA_API_VERSION
	.align		4
        /*0000*/ 	.byte	0x04, 0x37
        /*0002*/ 	.short	(.L_8 - .L_7)
.L_7:
        /*0004*/ 	.word	0x00000082


	//----- nvinfo : EIATTR_KPARAM_INFO
	.align		4
.L_8:
        /*0008*/ 	.byte	0x04, 0x17
        /*000a*/ 	.short	(.L_10 - .L_9)
.L_9:
        /*000c*/ 	.word	0x00000000
        /*0010*/ 	.short	0x0000
        /*0012*/ 	.short	0x0000
        /*0014*/ 	.byte	0x00, 0xf0, 0x11, 0x00


	//----- nvinfo : EIATTR_SPARSE_MMA_MASK
	.align		4
.L_10:
        /*0018*/ 	.byte	0x03, 0x50
        /*001a*/ 	.short	0x0000


	//----- nvinfo : EIATTR_MAXREG_COUNT
	.align		4
        /*001c*/ 	.byte	0x03, 0x1b
        /*001e*/ 	.short	0x00ff


	//----- nvinfo : EIATTR_EXTERNS
	.align		4
        /*0020*/ 	.byte	0x04, 0x0f
        /*0022*/ 	.short	(.L_12 - .L_11)


	//   ....[0]....
	.align		4
.L_11:
        /*0024*/ 	.word	index@(vprintf)


	//----- nvinfo : EIATTR_MERCURY_ISA_VERSION
	.align		4
.L_12:
        /*0028*/ 	.byte	0x03, 0x5f
        /*002a*/ 	.short	0x0101


	//----- nvinfo : EIATTR_VRC_CTA_INIT_COUNT
	.align		4
        /*002c*/ 	.byte	0x02, 0x4a
	.zero		1
	.zero		1


	//----- nvinfo : EIATTR_SYSCALL_OFFSETS
	.align		4
        /*0030*/ 	.byte	0x04, 0x46
        /*0032*/ 	.short	(.L_14 - .L_13)


	//   ....[0]....
.L_13:
        /*0034*/ 	.word	0x000000e0


	//----- nvinfo : EIATTR_EXIT_INSTR_OFFSETS
	.align		4
.L_14:
        /*0038*/ 	.byte	0x04, 0x1c
        /*003a*/ 	.short	(.L_16 - .L_15)


	//   ....[0]....
.L_15:
        /*003c*/ 	.word	0x000000f0


	//----- nvinfo : EIATTR_CBANK_PARAM_SIZE
	.align		4
.L_16:
        /*0040*/ 	.byte	0x03, 0x19
        /*0042*/ 	.short	0x0004


	//----- nvinfo : EIATTR_PARAM_CBANK
	.align		4
        /*0044*/ 	.byte	0x04, 0x0a
        /*0046*/ 	.short	(.L_18 - .L_17)
	.align		4
.L_17:
        /*0048*/ 	.word	index@(.nv.constant0._Z11fool_kerneli)
        /*004c*/ 	.short	0x0380
        /*004e*/ 	.short	0x0004


	//----- nvinfo : EIATTR_SW_WAR
	.align		4
.L_18:
        /*0050*/ 	.byte	0x04, 0x36
        /*0052*/ 	.short	(.L_20 - .L_19)
.L_19:
        /*0054*/ 	.word	0x00000008
.L_20:


//--------------------- .nv.callgraph             --------------------------
	.section	.nv.callgraph,"",@"SHT_CUDA_CALLGRAPH"
	.align	4
	.sectionentsize	8
	.align		4
        /*0000*/ 	.word	0x00000000
	.align		4
        /*0004*/ 	.word	0xffffffff
	.align		4
        /*0008*/ 	.word	index@(_Z11fool_kerneli)
	.align		4
        /*000c*/ 	.word	index@(vprintf)
	.align		4
        /*0010*/ 	.word	0x00000000
	.align		4
        /*0014*/ 	.word	0xfffffffe
	.align		4
        /*0018*/ 	.word	0x00000000
	.align		4
        /*001c*/ 	.word	0xfffffffd
	.align		4
        /*0020*/ 	.word	0x00000000
	.align		4
        /*0024*/ 	.word	0xfffffffc


//--------------------- .nv.constant4             --------------------------
	.section	.nv.constant4,"a",@progbits
	.align	8
	.align		8
.nv.constant4:
        /*0000*/ 	.dword	vprintf
	.align		8
        /*0008*/ 	.dword	$str


//--------------------- .text._Z11fool_kerneli    --------------------------
	.section	.text._Z11fool_kerneli,"ax",@progbits
	.align	128
        .global         _Z11fool_kerneli
        .type           _Z11fool_kerneli,@function
        .size           _Z11fool_kerneli,(.L_x_2 - _Z11fool_kerneli)
        .other          _Z11fool_kerneli,@"STO_CUDA_ENTRY STV_DEFAULT"
_Z11fool_kerneli:
.text._Z11fool_kerneli:
[----:B------:R-:W0:Y:S08]  /*0000*/  LDC R1, c[0x0][0x37c] ;  /* 0x0000df00ff017b82 */ /* 0x000e300000000800 */
[----:B------:R-:W1:Y:S01]  /*0010*/  LDC R8, c[0x0][0x380] ;  /* 0x0000e000ff087b82 */ /* 0x000e620000000800 */
[----:B0-----:R-:W-:Y:S01]  /*0020*/  VIADD R1, R1, 0xfffffff8 ;  /* 0xfffffff801017836 */ /* 0x001fe20000000000 */
[----:B------:R-:W-:Y:S01]  /*0030*/  MOV R0, 0x0 ;  /* 0x0000000000007802 */ /* 0x000fe20000000f00 */
[----:B------:R-:W0:Y:S01]  /*0040*/  LDCU UR4, c[0x0][0x2f8] ;  /* 0x00005f00ff0477ac */ /* 0x000e220008000800 */
[----:B------:R-:W2:Y:S04]  /*0050*/  LDCU.64 UR6, c[0x4][0x8] ;  /* 0x01000100ff0677ac */ /* 0x000ea80008000a00 */
[----:B------:R3:W4:Y:S01]  /*0060*/  LDC.64 R2, c[0x4][R0] ;  /* 0x0100000000027b82 */ /* 0x0007220000000a00 */
[----:B------:R-:W5:Y:S01]  /*0070*/  LDCU UR5, c[0x0][0x2fc] ;  /* 0x00005f80ff0577ac */ /* 0x000f620008000800 */
[----:B0-----:R-:W-:Y:S01]  /*0080*/  IADD3 R6, P0, PT, R1, UR4, RZ ;  /* 0x0000000401067c10 */ /* 0x001fe2000ff1e0ff */
[----:B-1----:R3:W-:Y:S01]  /*0090*/  STL [R1], R8 ;  /* 0x0000000801007387 */ /* 0x0027e20000100800 */
[----:B--2---:R-:W-:Y:S01]  /*00a0*/  IMAD.U32 R4, RZ, RZ, UR6 ;  /* 0x00000006ff047e24 */ /* 0x004fe2000f8e00ff */
[----:B------:R-:W-:-:S02]  /*00b0*/  MOV R5, UR7 ;  /* 0x0000000700057c02 */ /* 0x000fc40008000f00 */
[----:B-----5:R-:W-:-:S08]  /*00c0*/  IMAD.X R7, RZ, RZ, UR5, P0 ;  /* 0x00000005ff077e24 */ /* 0x020fd000080e06ff */
[----:B------:R-:W-:-:S07]  /*00d0*/  LEPC R20, `(.L_x_0) ;  /* 0x000000001014794e */ /* 0x000fce0000000000 */
[----:B---34-:R-:W-:Y:S05]  /*00e0*/  CALL.ABS.NOINC R2 ;  /* 0x0000000002007343 */ /* 0x018fea0003c00000 */
.L_x_0:
[----:B------:R-:W-:Y:S05]  /*00f0*/  EXIT ;  /* 0x000000000000794d */ /* 0x000fea0003800000 */
.L_x_1:
[----:B------:R-:W-:-:S00]  /*0100*/  BRA `(.L_x_1) ;  /* 0xfffffffc00fc7947 */ /* 0x000fc0000383ffff */
[----:B------:R-:W-:-:S00]  /*0110*/  NOP ;  /* 0x0000000000007918 */ /* 0x000fc00000000000 */
        /* <DEDUP_REMOVED lines=14> */
.L_x_2:


//--------------------- .nv.global.init           --------------------------
	.section	.nv.global.init,"aw",@progbits
.nv.global.init:
	.type		$str,@object
	.size		$str,(.L_0 - $str)
$str:
        /*0000*/ 	.byte	0x4c, 0x6f, 0x6f, 0x70, 0x3a, 0x20, 0x25, 0x64, 0x20, 0x0a, 0x00
.L_0:


//--------------------- .nv.shared.reserved.0     --------------------------
	.section	.nv.shared.reserved.0,"aw",@nobits
	.weak		__nv_reservedSMEM_offset_0_alias
	.size		__nv_reservedSMEM_offset_0_alias, 0, 64
	.other		__nv_reservedSMEM_offset_0_alias,@"STO_CUDA_RESERVED_SHARED STV_DEFAULT"
__nv_reservedSMEM_offset_0_alias:
	.zero		0
	.zero		64


//--------------------- .nv.constant0._Z11fool_kerneli --------------------------
	.section	.nv.constant0._Z11fool_kerneli,"a",@progbits
	.sectionflags	@""
	.align	4
.nv.constant0._Z11fool_kerneli:
	.zero		900


//--------------------- SYMBOLS --------------------------

	.type		.nv.reservedSmem.offset0,@object
	.size		.nv.reservedSmem.offset0,0x4
	.type		vprintf,@function
